	.headerflags	@"EF_CUDA_TEXMODE_UNIFIED EF_CUDA_64BIT_ADDRESS EF_CUDA_ACCELERATORS EF_CUDA_SM90 EF_CUDA_VIRTUAL_SM(EF_CUDA_SM90)"
	.elftype	@"ET_EXEC"


//--------------------- .nv.info                  --------------------------
	.section	.nv.info,"",@"SHT_CUDA_INFO"
	.align	4


	//----- nvinfo : EIATTR_REGCOUNT
	.align		4
        /*0000*/ 	.byte	0x04, 0x2f
        /*0002*/ 	.short	(.L_3 - .L_2)
	.align		4
.L_2:
        /*0004*/ 	.word	index@(triton_poi_fused_cat_9)
        /*0008*/ 	.word	0x00000028


	//----- nvinfo : EIATTR_MIN_STACK_SIZE
	.align		4
.L_3:
        /*000c*/ 	.byte	0x04, 0x12
        /*000e*/ 	.short	(.L_5 - .L_4)
	.align		4
.L_4:
        /*0010*/ 	.word	index@(triton_poi_fused_cat_9)
        /*0014*/ 	.word	0x00000000


	//----- nvinfo : EIATTR_FRAME_SIZE
	.align		4
.L_5:
        /*0018*/ 	.byte	0x04, 0x11
        /*001a*/ 	.short	(.L_7 - .L_6)
	.align		4
.L_6:
        /*001c*/ 	.word	index@(triton_poi_fused_cat_9)
        /*0020*/ 	.word	0x00000000


	//----- nvinfo : EIATTR_MIN_STACK_SIZE
	.align		4
.L_7:
        /*0024*/ 	.byte	0x04, 0x12
        /*0026*/ 	.short	(.L_9 - .L_8)
	.align		4
.L_8:
        /*0028*/ 	.word	index@(triton_poi_fused_cat_9)
        /*002c*/ 	.word	0x00000000
.L_9:


//--------------------- .nv.info.triton_poi_fused_cat_9 --------------------------
	.section	.nv.info.triton_poi_fused_cat_9,"",@"SHT_CUDA_INFO"
	.sectionflags	@""
	.align	4


	//----- nvinfo : EIATTR_CUDA_API_VERSION
	.align		4
        /*0000*/ 	.byte	0x04, 0x37
        /*0002*/ 	.short	(.L_11 - .L_10)
.L_10:
        /*0004*/ 	.word	0x0000007c


	//----- nvinfo : EIATTR_KPARAM_INFO
	.align		4
.L_11:
        /*0008*/ 	.byte	0x04, 0x17
        /*000a*/ 	.short	(.L_13 - .L_12)
.L_12:
        /*000c*/ 	.word	0x00000000
        /*0010*/ 	.short	0x0015
        /*0012*/ 	.short	0x00a8
        /*0014*/ 	.byte	0x00, 0xf0, 0x11, 0x00


	//----- nvinfo : EIATTR_KPARAM_INFO
	.align		4
.L_13:
        /*0018*/ 	.byte	0x04, 0x17
        /*001a*/ 	.short	(.L_15 - .L_14)
.L_14:
        /*001c*/ 	.word	0x00000000
        /*0020*/ 	.short	0x0014
        /*0022*/ 	.short	0x00a0
        /*0024*/ 	.byte	0x00, 0xf4, 0x21, 0x00


	//----- nvinfo : EIATTR_KPARAM_INFO
	.align		4
.L_15:
        /*0028*/ 	.byte	0x04, 0x17
        /*002a*/ 	.short	(.L_17 - .L_16)
.L_16:
        /*002c*/ 	.word	0x00000000
        /*0030*/ 	.short	0x0013
        /*0032*/ 	.short	0x0098
        /*0034*/ 	.byte	0x00, 0xf4, 0x21, 0x00


	//----- nvinfo : EIATTR_KPARAM_INFO
	.align		4
.L_17:
        /*0038*/ 	.byte	0x04, 0x17
        /*003a*/ 	.short	(.L_19 - .L_18)
.L_18:
        /*003c*/ 	.word	0x00000000
        /*0040*/ 	.short	0x0012
        /*0042*/ 	.short	0x0090
        /*0044*/ 	.byte	0x00, 0xf4, 0x21, 0x00


	//----- nvinfo : EIATTR_KPARAM_INFO
	.align		4
.L_19:
        /*0048*/ 	.byte	0x04, 0x17
        /*004a*/ 	.short	(.L_21 - .L_20)
.L_20:
        /*004c*/ 	.word	0x00000000
        /*0050*/ 	.short	0x0011
        /*0052*/ 	.short	0x0088
        /*0054*/ 	.byte	0x00, 0xf4, 0x21, 0x00


	//----- nvinfo : EIATTR_KPARAM_INFO
	.align		4
.L_21:
        /*0058*/ 	.byte	0x04, 0x17
        /*005a*/ 	.short	(.L_23 - .L_22)
.L_22:
        /*005c*/ 	.word	0x00000000
        /*0060*/ 	.short	0x0010
        /*0062*/ 	.short	0x0080
        /*0064*/ 	.byte	0x00, 0xf4, 0x21, 0x00


	//----- nvinfo : EIATTR_KPARAM_INFO
	.align		4
.L_23:
        /*0068*/ 	.byte	0x04, 0x17
        /*006a*/ 	.short	(.L_25 - .L_24)
.L_24:
        /*006c*/ 	.word	0x00000000
        /*0070*/ 	.short	0x000f
        /*0072*/ 	.short	0x0078
        /*0074*/ 	.byte	0x00, 0xf4, 0x21, 0x00


	//----- nvinfo : EIATTR_KPARAM_INFO
	.align		4
.L_25:
        /*0078*/ 	.byte	0x04, 0x17
        /*007a*/ 	.short	(.L_27 - .L_26)
.L_26:
        /*007c*/ 	.word	0x00000000
        /*0080*/ 	.short	0x000e
        /*0082*/ 	.short	0x0070
        /*0084*/ 	.byte	0x00, 0xf4, 0x21, 0x00


	//----- nvinfo : EIATTR_KPARAM_INFO
	.align		4
.L_27:
        /*0088*/ 	.byte	0x04, 0x17
        /*008a*/ 	.short	(.L_29 - .L_28)
.L_28:
        /*008c*/ 	.word	0x00000000
        /*0090*/ 	.short	0x000d
        /*0092*/ 	.short	0x0068
        /*0094*/ 	.byte	0x00, 0xf4, 0x21, 0x00


	//----- nvinfo : EIATTR_KPARAM_INFO
	.align		4
.L_29:
        /*0098*/ 	.byte	0x04, 0x17
        /*009a*/ 	.short	(.L_31 - .L_30)
.L_30:
        /*009c*/ 	.word	0x00000000
        /*00a0*/ 	.short	0x000c
        /*00a2*/ 	.short	0x0060
        /*00a4*/ 	.byte	0x00, 0xf4, 0x21, 0x00


	//----- nvinfo : EIATTR_KPARAM_INFO
	.align		4
.L_31:
        /*00a8*/ 	.byte	0x04, 0x17
        /*00aa*/ 	.short	(.L_33 - .L_32)
.L_32:
        /*00ac*/ 	.word	0x00000000
        /*00b0*/ 	.short	0x000b
        /*00b2*/ 	.short	0x0058
        /*00b4*/ 	.byte	0x00, 0xf4, 0x21, 0x00


	//----- nvinfo : EIATTR_KPARAM_INFO
	.align		4
.L_33:
        /*00b8*/ 	.byte	0x04, 0x17
        /*00ba*/ 	.short	(.L_35 - .L_34)
.L_34:
        /*00bc*/ 	.word	0x00000000
        /*00c0*/ 	.short	0x000a
        /*00c2*/ 	.short	0x0050
        /*00c4*/ 	.byte	0x00, 0xf4, 0x21, 0x00


	//----- nvinfo : EIATTR_KPARAM_INFO
	.align		4
.L_35:
        /*00c8*/ 	.byte	0x04, 0x17
        /*00ca*/ 	.short	(.L_37 - .L_36)
.L_36:
        /*00cc*/ 	.word	0x00000000
        /*00d0*/ 	.short	0x0009
        /*00d2*/ 	.short	0x0048
        /*00d4*/ 	.byte	0x00, 0xf4, 0x21, 0x00


	//----- nvinfo : EIATTR_KPARAM_INFO
	.align		4
.L_37:
        /*00d8*/ 	.byte	0x04, 0x17
        /*00da*/ 	.short	(.L_39 - .L_38)
.L_38:
        /*00dc*/ 	.word	0x00000000
        /*00e0*/ 	.short	0x0008
        /*00e2*/ 	.short	0x0040
        /*00e4*/ 	.byte	0x00, 0xf4, 0x21, 0x00


	//----- nvinfo : EIATTR_KPARAM_INFO
	.align		4
.L_39:
        /*00e8*/ 	.byte	0x04, 0x17
        /*00ea*/ 	.short	(.L_41 - .L_40)
.L_40:
        /*00ec*/ 	.word	0x00000000
        /*00f0*/ 	.short	0x0007
        /*00f2*/ 	.short	0x0038
        /*00f4*/ 	.byte	0x00, 0xf4, 0x21, 0x00


	//----- nvinfo : EIATTR_KPARAM_INFO
	.align		4
.L_41:
        /*00f8*/ 	.byte	0x04, 0x17
        /*00fa*/ 	.short	(.L_43 - .L_42)
.L_42:
        /*00fc*/ 	.word	0x00000000
        /*0100*/ 	.short	0x0006
        /*0102*/ 	.short	0x0030
        /*0104*/ 	.byte	0x00, 0xf4, 0x21, 0x00


	//----- nvinfo : EIATTR_KPARAM_INFO
	.align		4
.L_43:
        /*0108*/ 	.byte	0x04, 0x17
        /*010a*/ 	.short	(.L_45 - .L_44)
.L_44:
        /*010c*/ 	.word	0x00000000
        /*0110*/ 	.short	0x0005
        /*0112*/ 	.short	0x0028
        /*0114*/ 	.byte	0x00, 0xf4, 0x21, 0x00


	//----- nvinfo : EIATTR_KPARAM_INFO
	.align		4
.L_45:
        /*0118*/ 	.byte	0x04, 0x17
        /*011a*/ 	.short	(.L_47 - .L_46)
.L_46:
        /*011c*/ 	.word	0x00000000
        /*0120*/ 	.short	0x0004
        /*0122*/ 	.short	0x0020
        /*0124*/ 	.byte	0x00, 0xf4, 0x21, 0x00


	//----- nvinfo : EIATTR_KPARAM_INFO
	.align		4
.L_47:
        /*0128*/ 	.byte	0x04, 0x17
        /*012a*/ 	.short	(.L_49 - .L_48)
.L_48:
        /*012c*/ 	.word	0x00000000
        /*0130*/ 	.short	0x0003
        /*0132*/ 	.short	0x0018
        /*0134*/ 	.byte	0x00, 0xf4, 0x21, 0x00


	//----- nvinfo : EIATTR_KPARAM_INFO
	.align		4
.L_49:
        /*0138*/ 	.byte	0x04, 0x17
        /*013a*/ 	.short	(.L_51 - .L_50)
.L_50:
        /*013c*/ 	.word	0x00000000
        /*0140*/ 	.short	0x0002
        /*0142*/ 	.short	0x0010
        /*0144*/ 	.byte	0x00, 0xf4, 0x21, 0x00


	//----- nvinfo : EIATTR_KPARAM_INFO
	.align		4
.L_51:
        /*0148*/ 	.byte	0x04, 0x17
        /*014a*/ 	.short	(.L_53 - .L_52)
.L_52:
        /*014c*/ 	.word	0x00000000
        /*0150*/ 	.short	0x0001
        /*0152*/ 	.short	0x0008
        /*0154*/ 	.byte	0x00, 0xf4, 0x21, 0x00


	//----- nvinfo : EIATTR_KPARAM_INFO
	.align		4
.L_53:
        /*0158*/ 	.byte	0x04, 0x17
        /*015a*/ 	.short	(.L_55 - .L_54)
.L_54:
        /*015c*/ 	.word	0x00000000
        /*0160*/ 	.short	0x0000
        /*0162*/ 	.short	0x0000
        /*0164*/ 	.byte	0x00, 0xf4, 0x21, 0x00


	//----- nvinfo : EIATTR_SPARSE_MMA_MASK
	.align		4
.L_55:
        /*0168*/ 	.byte	0x03, 0x50
        /*016a*/ 	.short	0x0000


	//----- nvinfo : EIATTR_MAXREG_COUNT
	.align		4
        /*016c*/ 	.byte	0x03, 0x1b
        /*016e*/ 	.short	0x00ff


	//----- nvinfo : EIATTR_EXIT_INSTR_OFFSETS
	.align		4
        /*0170*/ 	.byte	0x04, 0x1c
        /*0172*/ 	.short	(.L_57 - .L_56)


	//   ....[0]....
.L_56:
        /*0174*/ 	.word	0x00000c90


	//   ....[1]....
        /*0178*/ 	.word	0x00000cb0


	//----- nvinfo : EIATTR_REQNTID
	.align		4
.L_57:
        /*017c*/ 	.byte	0x04, 0x10
        /*017e*/ 	.short	(.L_59 - .L_58)
.L_58:
        /*0180*/ 	.word	0x00000080
        /*0184*/ 	.word	0x00000001
        /*0188*/ 	.word	0x00000001


	//----- nvinfo : EIATTR_CBANK_PARAM_SIZE
	.align		4
.L_59:
        /*018c*/ 	.byte	0x03, 0x19
        /*018e*/ 	.short	0x00ac


	//----- nvinfo : EIATTR_PARAM_CBANK
	.align		4
        /*0190*/ 	.byte	0x04, 0x0a
        /*0192*/ 	.short	(.L_61 - .L_60)
	.align		4
.L_60:
        /*0194*/ 	.word	index@(.nv.constant0.triton_poi_fused_cat_9)
        /*0198*/ 	.short	0x0210
        /*019a*/ 	.short	0x00ac


	//----- nvinfo : EIATTR_SW_WAR
	.align		4
.L_61:
        /*019c*/ 	.byte	0x04, 0x36
        /*019e*/ 	.short	(.L_63 - .L_62)
.L_62:
        /*01a0*/ 	.word	0x00000008
.L_63:


//--------------------- .nv.callgraph             --------------------------
	.section	.nv.callgraph,"",@"SHT_CUDA_CALLGRAPH"
	.align	4
	.sectionentsize	8
	.align		4
        /*0000*/ 	.word	0x00000000
	.align		4
        /*0004*/ 	.word	0xffffffff
	.align		4
        /*0008*/ 	.word	0x00000000
	.align		4
        /*000c*/ 	.word	0xfffffffe
	.align		4
        /*0010*/ 	.word	0x00000000
	.align		4
        /*0014*/ 	.word	0xfffffffd
	.align		4
        /*0018*/ 	.word	0x00000000
	.align		4
        /*001c*/ 	.word	0xfffffffc


//--------------------- .nv.constant4             --------------------------
	.section	.nv.constant4,"a",@progbits
	.align	8
	.align		8
.nv.constant4:
        /*0000*/ 	.dword	_$_str
	.align		8
        /*0008*/ 	.dword	_$_str_$_2


//--------------------- .text.triton_poi_fused_cat_9 --------------------------
	.section	.text.triton_poi_fused_cat_9,"ax",@progbits
	.align	128
        .global         triton_poi_fused_cat_9
        .type           triton_poi_fused_cat_9,@function
        .size           triton_poi_fused_cat_9,(.L_x_1 - triton_poi_fused_cat_9)
        .other          triton_poi_fused_cat_9,@"STO_CUDA_ENTRY STV_DEFAULT"
triton_poi_fused_cat_9:
.text.triton_poi_fused_cat_9:
[----:B------:R-:W0:Y:S01]  /*0000*/  LDC R1, c[0x0][0x28] ;  /* 0x00000a00ff017b82 */ /* 0x000e220000000800 */
[----:B------:R-:W1:Y:S07]  /*0010*/  S2R R3, SR_TID.X ;  /* 0x0000000000037919 */ /* 0x000e6e0000002100 */
[----:B------:R-:W2:Y:S01]  /*0020*/  LDC.64 R4, c[0x0][0x220] ;  /* 0x00008800ff047b82 */ /* 0x000ea20000000a00 */
[----:B------:R-:W-:Y:S01]  /*0030*/  ULDC.64 UR4, c[0x0][0x208] ;  /* 0x0000820000047ab9 */ /* 0x000fe20000000a00 */
[----:B------:R-:W3:Y:S06]  /*0040*/  S2R R0, SR_CTAID.X ;  /* 0x0000000000007919 */ /* 0x000eec0000002500 */
[----:B------:R-:W4:Y:S01]  /*0050*/  LDC.64 R12, c[0x0][0x298] ;  /* 0x0000a600ff0c7b82 */ /* 0x000f220000000a00 */
[----:B------:R-:W-:-:S07]  /*0060*/  CS2R R22, SRZ ;  /* 0x0000000000167805 */ /* 0x000fce000001ff00 */
[----:B------:R-:W5:Y:S01]  /*0070*/  LDC.64 R10, c[0x0][0x270] ;  /* 0x00009c00ff0a7b82 */ /* 0x000f620000000a00 */
[----:B------:R-:W-:-:S07]  /*0080*/  IMAD.MOV.U32 R19, RZ, RZ, 0x3e800000 ;  /* 0x3e800000ff137424 */ /* 0x000fce00078e00ff */
[----:B------:R-:W4:Y:S01]  /*0090*/  LDC.64 R24, c[0x0][0x260] ;  /* 0x00009800ff187b82 */ /* 0x000f220000000a00 */
[----:B-1----:R-:W-:-:S07]  /*00a0*/  LOP3.LUT R3, R3, 0x7f, RZ, 0xc0, !PT ;  /* 0x0000007f03037812 */ /* 0x002fce00078ec0ff */
[----:B------:R-:W1:Y:S01]  /*00b0*/  LDC.64 R14, c[0x0][0x280] ;  /* 0x0000a000ff0e7b82 */ /* 0x000e620000000a00 */
[----:B---3--:R-:W-:-:S07]  /*00c0*/  IMAD R3, R0, 0x80, R3 ;  /* 0x0000008000037824 */ /* 0x008fce00078e0203 */
[----:B------:R-:W3:Y:S01]  /*00d0*/  LDC.64 R20, c[0x0][0x268] ;  /* 0x00009a00ff147b82 */ /* 0x000ee20000000a00 */
[----:B------:R-:W-:-:S04]  /*00e0*/  SHF.R.S32.HI R2, RZ, 0x1f, R3 ;  /* 0x0000001fff027819 */ /* 0x000fc80000011403 */
[----:B------:R-:W-:Y:S01]  /*00f0*/  LEA.HI R0, R2, R3, RZ, 0x2 ;  /* 0x0000000302007211 */ /* 0x000fe200078f10ff */
[----:B------:R-:W-:Y:S02]  /*0100*/  IMAD.MOV.U32 R18, RZ, RZ, RZ ;  /* 0x000000ffff127224 */ /* 0x000fe400078e00ff */
[----:B------:R-:W1:Y:S01]  /*0110*/  LDC.64 R16, c[0x0][0x278] ;  /* 0x00009e00ff107b82 */ /* 0x000e620000000a00 */
[--C-:B------:R-:W-:Y:S02]  /*0120*/  SHF.R.S32.HI R6, RZ, 0x2, R0.reuse ;  /* 0x00000002ff067819 */ /* 0x100fe40000011400 */
[----:B------:R-:W-:-:S04]  /*0130*/  SHF.R.S32.HI R7, RZ, 0x1f, R0 ;  /* 0x0000001fff077819 */ /* 0x000fc80000011400 */
[----:B------:R-:W-:Y:S01]  /*0140*/  LEA.HI R7, R7, R6, RZ, 0x7 ;  /* 0x0000000607077211 */ /* 0x000fe200078f38ff */
[----:B------:R-:W1:Y:S03]  /*0150*/  LDC.64 R30, c[0x0][0x218] ;  /* 0x00008600ff1e7b82 */ /* 0x000e660000000a00 */
[----:B------:R-:W-:-:S05]  /*0160*/  LOP3.LUT R7, R7, 0xffffff80, RZ, 0xc0, !PT ;  /* 0xffffff8007077812 */ /* 0x000fca00078ec0ff */
[----:B------:R-:W-:Y:S01]  /*0170*/  IMAD.IADD R6, R6, 0x1, -R7 ;  /* 0x0000000106067824 */ /* 0x000fe200078e0a07 */
[----:B------:R-:W1:Y:S01]  /*0180*/  LDC.64 R36, c[0x0][0x210] ;  /* 0x00008400ff247b82 */ /* 0x000e620000000a00 */
[----:B------:R-:W-:Y:S02]  /*0190*/  IMAD.MOV.U32 R7, RZ, RZ, RZ ;  /* 0x000000ffff077224 */ /* 0x000fe400078e00ff */
[C---:B--2---:R-:W-:Y:S01]  /*01a0*/  IMAD.WIDE R4, R6.reuse, 0x4, R4 ;  /* 0x0000000406047825 */ /* 0x044fe200078e0204 */
[----:B------:R-:W-:-:S04]  /*01b0*/  ISETP.GE.AND P0, PT, R6, 0x20, PT ;  /* 0x000000200600780c */ /* 0x000fc80003f06270 */
[----:B------:R-:W-:-:S13]  /*01c0*/  ISETP.LT.AND P1, PT, R3, 0x800, !P0 ;  /* 0x000008000300780c */ /* 0x000fda0004721270 */
[----:B------:R2:W3:Y:S01]  /*01d0*/  @P1 LDG.E.EL R7, desc[UR4][R4.64] ;  /* 0x0000000404071981 */ /* 0x0004e2000c2e1900 */
[C---:B------:R-:W-:Y:S01]  /*01e0*/  ISETP.GT.AND P0, PT, R6.reuse, 0x5f, PT ;  /* 0x0000005f0600780c */ /* 0x040fe20003f04270 */
[----:B----4-:R-:W-:Y:S01]  /*01f0*/  IMAD.WIDE R12, R6, 0x4, R12 ;  /* 0x00000004060c7825 */ /* 0x010fe200078e020c */
[----:B------:R-:W-:Y:S02]  /*0200*/  LOP3.LUT R0, R0, 0xfffffffc, RZ, 0xc0, !PT ;  /* 0xfffffffc00007812 */ /* 0x000fe400078ec0ff */
[----:B------:R-:W-:Y:S01]  /*0210*/  ISETP.LT.AND P3, PT, R3, 0x800, P0 ;  /* 0x000008000300780c */ /* 0x000fe20000761270 */
[----:B-----5:R-:W-:Y:S01]  /*0220*/  IMAD.WIDE R28, R6, 0x4, R10 ;  /* 0x00000004061c7825 */ /* 0x020fe200078e020a */
[----:B------:R-:W-:-:S11]  /*0230*/  P2R R8, PR, RZ, 0x2 ;  /* 0x00000002ff087803 */ /* 0x000fd60000000000 */
[----:B------:R4:W5:Y:S01]  /*0240*/  @P3 LDG.E.EL R22, desc[UR4][R12.64+-0x180] ;  /* 0xfffe80040c163981 */ /* 0x000962000c2e1900 */
[----:B--2---:R-:W-:Y:S01]  /*0250*/  LEA.HI R5, R2, R3, RZ, 0x9 ;  /* 0x0000000302057211 */ /* 0x004fe200078f48ff */
[----:B------:R-:W-:Y:S01]  /*0260*/  IMAD.MOV.U32 R2, RZ, RZ, RZ ;  /* 0x000000ffff027224 */ /* 0x000fe200078e00ff */
[----:B---3--:R-:W-:-:S05]  /*0270*/  SEL R7, R7, RZ, P1 ;  /* 0x000000ff07077207 */ /* 0x008fca0000800000 */
[----:B------:R-:W-:-:S04]  /*0280*/  FADD R7, R7, 9.9999997473787516356e-06 ;  /* 0x3727c5ac07077421 */ /* 0x000fc80000000000 */
[----:B------:R2:W3:Y:S02]  /*0290*/  MUFU.SQRT R27, R7 ;  /* 0x00000007001b7308 */ /* 0x0004e40000002000 */
[----:B--2---:R-:W-:Y:S02]  /*02a0*/  LOP3.LUT R7, R6, 0xffffffe0, RZ, 0xc0, !PT ;  /* 0xffffffe006077812 */ /* 0x004fe400078ec0ff */
[----:B---3--:R-:W-:Y:S02]  /*02b0*/  FSETP.GT.AND P4, PT, R27, 8.50705917302346158658e+37, PT ;  /* 0x7e8000001b00780b */ /* 0x008fe40003f84000 */
[----:B------:R-:W-:Y:S02]  /*02c0*/  ISETP.NE.AND P0, PT, R7, 0x40, PT ;  /* 0x000000400700780c */ /* 0x000fe40003f05270 */
[----:B------:R-:W-:Y:S02]  /*02d0*/  FSETP.GEU.AND P2, PT, R27, 1.175494350822287508e-38, PT ;  /* 0x008000001b00780b */ /* 0x000fe40003f4e000 */
[----:B----4-:R-:W-:-:S07]  /*02e0*/  FSEL R12, R19, 1, P4 ;  /* 0x3f800000130c7808 */ /* 0x010fce0002000000 */
[----:B------:R-:W-:Y:S01]  /*02f0*/  @P4 FMUL R27, R27, 0.25 ;  /* 0x3e8000001b1b4820 */ /* 0x000fe20000400000 */
[----:B------:R-:W-:-:S13]  /*0300*/  ISETP.LT.AND P4, PT, R3, 0x800, !P0 ;  /* 0x000008000300780c */ /* 0x000fda0004781270 */
[----:B------:R2:W3:Y:S01]  /*0310*/  @P4 LDG.E.EL R2, desc[UR4][R28.64+-0x100] ;  /* 0xffff00041c024981 */ /* 0x0004e2000c2e1900 */
[----:B-----5:R-:W-:Y:S01]  /*0320*/  SEL R22, R22, RZ, P3 ;  /* 0x000000ff16167207 */ /* 0x020fe20001800000 */
[----:B------:R-:W-:Y:S01]  /*0330*/  IMAD.IADD R9, R3, 0x1, -R0 ;  /* 0x0000000103097824 */ /* 0x000fe200078e0a00 */
[----:B------:R-:W-:-:S03]  /*0340*/  SHF.R.S32.HI R4, RZ, 0x9, R5 ;  /* 0x00000009ff047819 */ /* 0x000fc60000011405 */
[----:B------:R-:W-:Y:S01]  /*0350*/  FADD R22, R22, 9.9999997473787516356e-06 ;  /* 0x3727c5ac16167421 */ /* 0x000fe20000000000 */
[----:B------:R-:W-:Y:S01]  /*0360*/  LEA R9, R4, R9, 0x7 ;  /* 0x0000000904097211 */ /* 0x000fe200078e38ff */
[----:B------:R-:W-:Y:S01]  /*0370*/  @!P2 FMUL R27, R27, 16777216 ;  /* 0x4b8000001b1ba820 */ /* 0x000fe20000400000 */
[----:B------:R-:W-:Y:S01]  /*0380*/  @!P2 FMUL R12, R12, 16777216 ;  /* 0x4b8000000c0ca820 */ /* 0x000fe20000400000 */
[----:B------:R-:W-:Y:S01]  /*0390*/  ISETP.NE.AND P1, PT, R7, 0x20, PT ;  /* 0x000000200700780c */ /* 0x000fe20003f25270 */
[C---:B------:R-:W-:Y:S01]  /*03a0*/  IMAD.WIDE R20, R6.reuse, 0x4, R20 ;  /* 0x0000000406147825 */ /* 0x040fe200078e0214 */
[----:B------:R-:W4:Y:S01]  /*03b0*/  MUFU.SQRT R22, R22 ;  /* 0x0000001600167308 */ /* 0x000f220000002000 */
[----:B------:R-:W-:Y:S01]  /*03c0*/  HFMA2.MMA R13, -RZ, RZ, 0, 0 ;  /* 0x00000000ff0d7435 */ /* 0x000fe200000001ff */
[----:B--2---:R-:W2:Y:S01]  /*03d0*/  LDC.64 R28, c[0x0][0x228] ;  /* 0x00008a00ff1c7b82 */ /* 0x004ea20000000a00 */
[----:B------:R-:W-:Y:S01]  /*03e0*/  IMAD R9, R6, 0x4, R9 ;  /* 0x0000000406097824 */ /* 0x000fe200078e0209 */
[----:B------:R-:W5:Y:S03]  /*03f0*/  @P4 LDG.E.EL R18, desc[UR4][R20.64+-0x100] ;  /* 0xffff000414124981 */ /* 0x000f66000c2e1900 */
[----:B------:R-:W-:-:S04]  /*0400*/  VIADD R11, R9, 0xffffff00 ;  /* 0xffffff00090b7836 */ /* 0x000fc80000000000 */
[----:B0-----:R-:W-:-:S04]  /*0410*/  IMAD.WIDE R10, R11, 0x4, R24 ;  /* 0x000000040b0a7825 */ /* 0x001fc800078e0218 */
[----:B-1----:R-:W-:Y:S01]  /*0420*/  IMAD.WIDE R24, R6, 0x4, R14 ;  /* 0x0000000406187825 */ /* 0x002fe200078e020e */
[C---:B----4-:R-:W-:Y:S01]  /*0430*/  FSETP.GT.AND P2, PT, R22.reuse, 8.50705917302346158658e+37, PT ;  /* 0x7e8000001600780b */ /* 0x050fe20003f44000 */
[----:B------:R-:W0:Y:S01]  /*0440*/  LDC.64 R14, c[0x0][0x248] ;  /* 0x00009200ff0e7b82 */ /* 0x000e220000000a00 */
[----:B------:R1:W4:Y:S01]  /*0450*/  @P4 LDG.E R23, desc[UR4][R10.64] ;  /* 0x000000040a174981 */ /* 0x000322000c1e1900 */
[----:B------:R-:W-:Y:S02]  /*0460*/  FSETP.GEU.AND P5, PT, R22, 1.175494350822287508e-38, PT ;  /* 0x008000001600780b */ /* 0x000fe40003fae000 */
[----:B-1----:R-:W-:-:S08]  /*0470*/  FSEL R11, R19, 1, P2 ;  /* 0x3f800000130b7808 */ /* 0x002fd00001000000 */
[----:B------:R-:W-:Y:S01]  /*0480*/  @P2 FMUL R22, R22, 0.25 ;  /* 0x3e80000016162820 */ /* 0x000fe20000400000 */
[----:B------:R-:W-:Y:S01]  /*0490*/  ISETP.LT.AND P2, PT, R3, 0x800, !P1 ;  /* 0x000008000300780c */ /* 0x000fe20004f41270 */
[----:B0-----:R-:W-:-:S04]  /*04a0*/  IMAD.WIDE R14, R6, 0x4, R14 ;  /* 0x00000004060e7825 */ /* 0x001fc800078e020e */
[----:B------:R-:W-:Y:S02]  /*04b0*/  IMAD.MOV.U32 R0, RZ, RZ, RZ ;  /* 0x000000ffff007224 */ /* 0x000fe400078e00ff */
[----:B------:R-:W-:-:S04]  /*04c0*/  IMAD.WIDE R16, R6, 0x4, R16 ;  /* 0x0000000406107825 */ /* 0x000fc800078e0210 */
[----:B------:R-:W4:Y:S04]  /*04d0*/  @P4 LDG.E.EL R0, desc[UR4][R24.64+-0x100] ;  /* 0xffff000418004981 */ /* 0x000f28000c2e1900 */
[----:B------:R-:W4:Y:S01]  /*04e0*/  @P4 LDG.E.EL R13, desc[UR4][R16.64+-0x100] ;  /* 0xffff0004100d4981 */ /* 0x000f22000c2e1900 */
[----:B---3--:R-:W-:Y:S01]  /*04f0*/  SEL R20, R2, RZ, P4 ;  /* 0x000000ff02147207 */ /* 0x008fe20002000000 */
[----:B------:R-:W-:-:S06]  /*0500*/  IMAD.MOV.U32 R2, RZ, RZ, RZ ;  /* 0x000000ffff027224 */ /* 0x000fcc00078e00ff */
[----:B------:R0:W3:Y:S02]  /*0510*/  @P2 LDG.E.EL R2, desc[UR4][R14.64+-0x80] ;  /* 0xffff80040e022981 */ /* 0x0000e4000c2e1900 */
[----:B0-----:R-:W0:Y:S01]  /*0520*/  LDC.64 R14, c[0x0][0x230] ;  /* 0x00008c00ff0e7b82 */ /* 0x001e220000000a00 */
[----:B--2---:R-:W-:-:S04]  /*0530*/  IMAD.WIDE R34, R6, 0x4, R28 ;  /* 0x0000000406227825 */ /* 0x004fc800078e021c */
[----:B------:R-:W-:-:S03]  /*0540*/  FADD R20, R20, 9.9999997473787516356e-06 ;  /* 0x3727c5ac14147421 */ /* 0x000fc60000000000 */
[----:B------:R-:W1:Y:S01]  /*0550*/  LDC.64 R28, c[0x0][0x240] ;  /* 0x00009000ff1c7b82 */ /* 0x000e620000000a00 */
[C---:B------:R-:W-:Y:S01]  /*0560*/  IMAD.WIDE R32, R6.reuse, 0x4, R30 ;  /* 0x0000000406207825 */ /* 0x040fe200078e021e */
[----:B------:R-:W2:Y:S03]  /*0570*/  MUFU.SQRT R25, R20 ;  /* 0x0000001400197308 */ /* 0x000ea60000002000 */
[----:B0-----:R-:W-:-:S03]  /*0580*/  IMAD.WIDE R30, R6, 0x4, R14 ;  /* 0x00000004061e7825 */ /* 0x001fc600078e020e */
[----:B------:R-:W0:Y:S01]  /*0590*/  LDC.64 R14, c[0x0][0x250] ;  /* 0x00009400ff0e7b82 */ /* 0x000e220000000a00 */
[----:B--2---:R-:W-:Y:S01]  /*05a0*/  FSETP.GT.AND P1, PT, R25, 8.50705917302346158658e+37, PT ;  /* 0x7e8000001900780b */ /* 0x004fe20003f24000 */
[----:B------:R-:W-:Y:S02]  /*05b0*/  IMAD.MOV.U32 R24, RZ, RZ, RZ ;  /* 0x000000ffff187224 */ /* 0x000fe400078e00ff */
[----:B-1----:R-:W-:Y:S01]  /*05c0*/  IMAD.WIDE R28, R6, 0x4, R28 ;  /* 0x00000004061c7825 */ /* 0x002fe200078e021c */
[----:B-----5:R-:W-:Y:S02]  /*05d0*/  SEL R18, R18, RZ, P4 ;  /* 0x000000ff12127207 */ /* 0x020fe40002000000 */
[----:B----4-:R-:W-:Y:S02]  /*05e0*/  SEL R23, R23, RZ, P4 ;  /* 0x000000ff17177207 */ /* 0x010fe40002000000 */
[----:B------:R0:W2:Y:S01]  /*05f0*/  @P2 LDG.E.EL R24, desc[UR4][R28.64+-0x80] ;  /* 0xffff80041c182981 */ /* 0x0000a2000c2e1900 */
[----:B------:R-:W-:-:S02]  /*0600*/  SEL R0, R0, RZ, P4 ;  /* 0x000000ff00007207 */ /* 0x000fc40002000000 */
[----:B------:R-:W-:Y:S01]  /*0610*/  SEL R13, R13, RZ, P4 ;  /* 0x000000ff0d0d7207 */ /* 0x000fe20002000000 */
[C---:B0-----:R-:W-:Y:S02]  /*0620*/  IMAD.WIDE R28, R6.reuse, 0x4, R14 ;  /* 0x00000004061c7825 */ /* 0x041fe400078e020e */
[----:B------:R-:W0:Y:S02]  /*0630*/  LDC.64 R14, c[0x0][0x258] ;  /* 0x00009600ff0e7b82 */ /* 0x000e240000000a00 */
[----:B0-----:R-:W-:-:S04]  /*0640*/  IMAD.WIDE R14, R6, 0x4, R14 ;  /* 0x00000004060e7825 */ /* 0x001fc800078e020e */
[C---:B------:R-:W-:Y:S02]  /*0650*/  VIADD R17, R9.reuse, 0xffffff80 ;  /* 0xffffff8009117836 */ /* 0x040fe40000000000 */
[----:B------:R-:W-:Y:S01]  /*0660*/  VIADD R9, R9, 0xfffffe80 ;  /* 0xfffffe8009097836 */ /* 0x000fe20000000000 */
[----:B------:R-:W-:Y:S01]  /*0670*/  CS2R R20, SRZ ;  /* 0x0000000000147805 */ /* 0x000fe2000001ff00 */
[----:B------:R-:W0:Y:S01]  /*0680*/  MUFU.RCP R27, R27 ;  /* 0x0000001b001b7308 */ /* 0x000e220000001000 */
[----:B------:R-:W-:Y:S02]  /*0690*/  IMAD.MOV.U32 R26, RZ, RZ, RZ ;  /* 0x000000ffff1a7224 */ /* 0x000fe400078e00ff */
[----:B0-----:R-:W-:Y:S01]  /*06a0*/  FMUL R12, R27, R12 ;  /* 0x0000000c1b0c7220 */ /* 0x001fe20000400000 */
[----:B------:R-:W-:Y:S01]  /*06b0*/  IMAD.MOV.U32 R27, RZ, RZ, RZ ;  /* 0x000000ffff1b7224 */ /* 0x000fe200078e00ff */
[----:B---3--:R-:W-:-:S05]  /*06c0*/  SEL R2, R2, RZ, P2 ;  /* 0x000000ff02027207 */ /* 0x008fca0001000000 */
[----:B------:R-:W-:-:S04]  /*06d0*/  FADD R10, R2, 9.9999997473787516356e-06 ;  /* 0x3727c5ac020a7421 */ /* 0x000fc80000000000 */
[----:B------:R-:W0:Y:S02]  /*06e0*/  MUFU.SQRT R16, R10 ;  /* 0x0000000a00107308 */ /* 0x000e240000002000 */
[C---:B0-----:R-:W-:Y:S02]  /*06f0*/  FSETP.GT.AND P6, PT, R16.reuse, 8.50705917302346158658e+37, PT ;  /* 0x7e8000001000780b */ /* 0x041fe40003fc4000 */
[----:B------:R-:W-:Y:S02]  /*0700*/  FSETP.GEU.AND P4, PT, R16, 1.175494350822287508e-38, PT ;  /* 0x008000001000780b */ /* 0x000fe40003f8e000 */
[C---:B------:R-:W-:Y:S02]  /*0710*/  FSEL R2, R19.reuse, 1, P6 ;  /* 0x3f80000013027808 */ /* 0x040fe40003000000 */
[----:B------:R-:W-:-:S07]  /*0720*/  FSEL R19, R19, 1, P1 ;  /* 0x3f80000013137808 */ /* 0x000fce0000800000 */
[----:B------:R-:W-:Y:S01]  /*0730*/  @P6 FMUL R16, R16, 0.25 ;  /* 0x3e80000010106820 */ /* 0x000fe20000400000 */
[C---:B------:R-:W-:Y:S01]  /*0740*/  FSETP.GEU.AND P6, PT, R25.reuse, 1.175494350822287508e-38, PT ;  /* 0x008000001900780b */ /* 0x040fe20003fce000 */
[----:B------:R-:W-:Y:S01]  /*0750*/  @P1 FMUL R25, R25, 0.25 ;  /* 0x3e80000019191820 */ /* 0x000fe20000400000 */
[----:B------:R-:W-:Y:S02]  /*0760*/  ISETP.NE.AND P1, PT, R8, RZ, PT ;  /* 0x000000ff0800720c */ /* 0x000fe40003f25270 */
[----:B------:R-:W-:-:S05]  /*0770*/  LOP3.LUT R8, R5, 0xfffffe00, RZ, 0xc0, !PT ;  /* 0xfffffe0005087812 */ /* 0x000fca00078ec0ff */
[----:B------:R-:W-:-:S05]  /*0780*/  IMAD.IADD R5, R3, 0x1, -R8 ;  /* 0x0000000103057824 */ /* 0x000fca00078e0a08 */
[----:B------:R-:W-:Y:S01]  /*0790*/  LEA R5, R4, R5, 0x7 ;  /* 0x0000000504057211 */ /* 0x000fe200078e38ff */
[----:B------:R-:W3:Y:S01]  /*07a0*/  @P1 LDG.E.EL R26, desc[UR4][R32.64] ;  /* 0x00000004201a1981 */ /* 0x000ee2000c2e1900 */
[----:B------:R-:W-:-:S03]  /*07b0*/  MOV R10, RZ ;  /* 0x000000ff000a7202 */ /* 0x000fc60000000f00 */
[----:B------:R-:W-:Y:S01]  /*07c0*/  IMAD.WIDE R36, R5, 0x4, R36 ;  /* 0x0000000405247825 */ /* 0x000fe200078e0224 */
[----:B------:R-:W-:Y:S02]  /*07d0*/  CS2R R4, SRZ ;  /* 0x0000000000047805 */ /* 0x000fe4000001ff00 */
[----:B------:R0:W4:Y:S04]  /*07e0*/  @P2 LDG.E.EL R10, desc[UR4][R14.64+-0x80] ;  /* 0xffff80040e0a2981 */ /* 0x000128000c2e1900 */
[----:B------:R1:W5:Y:S01]  /*07f0*/  @P2 LDG.E.EL R4, desc[UR4][R28.64+-0x80] ;  /* 0xffff80041c042981 */ /* 0x000362000c2e1900 */
[----:B------:R-:W-:-:S03]  /*0800*/  IMAD.MOV.U32 R8, RZ, RZ, RZ ;  /* 0x000000ffff087224 */ /* 0x000fc600078e00ff */
[----:B------:R-:W5:Y:S01]  /*0810*/  @P1 LDG.E R20, desc[UR4][R36.64] ;  /* 0x0000000424141981 */ /* 0x000f62000c1e1900 */
[----:B0-----:R-:W0:Y:S03]  /*0820*/  LDC.64 R14, c[0x0][0x288] ;  /* 0x0000a200ff0e7b82 */ /* 0x001e260000000a00 */
[----:B------:R-:W5:Y:S04]  /*0830*/  @P1 LDG.E.EL R8, desc[UR4][R30.64] ;  /* 0x000000041e081981 */ /* 0x000f68000c2e1900 */
[----:B------:R-:W5:Y:S01]  /*0840*/  @P1 LDG.E.EL R5, desc[UR4][R34.64] ;  /* 0x0000000422051981 */ /* 0x000f62000c2e1900 */
[----:B-1----:R-:W1:Y:S01]  /*0850*/  LDC.64 R28, c[0x0][0x238] ;  /* 0x00008e00ff1c7b82 */ /* 0x002e620000000a00 */
[----:B0-----:R-:W-:-:S04]  /*0860*/  IMAD.WIDE R14, R9, 0x4, R14 ;  /* 0x00000004090e7825 */ /* 0x001fc800078e020e */
[----:B-1----:R-:W-:-:S04]  /*0870*/  IMAD.WIDE R28, R17, 0x4, R28 ;  /* 0x00000004111c7825 */ /* 0x002fc800078e021c */
[----:B------:R-:W-:Y:S01]  /*0880*/  IMAD.MOV.U32 R17, RZ, RZ, RZ ;  /* 0x000000ffff117224 */ /* 0x000fe200078e00ff */
[----:B------:R-:W-:Y:S01]  /*0890*/  HFMA2.MMA R9, -RZ, RZ, 0, 0 ;  /* 0x00000000ff097435 */ /* 0x000fe200000001ff */
[----:B------:R0:W5:Y:S04]  /*08a0*/  @P2 LDG.E R21, desc[UR4][R28.64] ;  /* 0x000000041c152981 */ /* 0x000168000c1e1900 */
[----:B------:R1:W5:Y:S01]  /*08b0*/  @P3 LDG.E R17, desc[UR4][R14.64] ;  /* 0x000000040e113981 */ /* 0x000362000c1e1900 */
[----:B0-----:R-:W0:Y:S08]  /*08c0*/  LDC.64 R28, c[0x0][0x2a0] ;  /* 0x0000a800ff1c7b82 */ /* 0x001e300000000a00 */
[----:B-1----:R-:W1:Y:S02]  /*08d0*/  LDC.64 R14, c[0x0][0x290] ;  /* 0x0000a400ff0e7b82 */ /* 0x002e640000000a00 */
[----:B-1----:R-:W-:-:S05]  /*08e0*/  IMAD.WIDE R14, R6, 0x4, R14 ;  /* 0x00000004060e7825 */ /* 0x002fca00078e020e */
[----:B------:R1:W5:Y:S02]  /*08f0*/  @P3 LDG.E.EL R9, desc[UR4][R14.64+-0x180] ;  /* 0xfffe80040e093981 */ /* 0x000364000c2e1900 */
[----:B-1----:R-:W1:Y:S01]  /*0900*/  LDC.64 R14, c[0x0][0x2a8] ;  /* 0x0000aa00ff0e7b82 */ /* 0x002e620000000a00 */
[----:B------:R-:W-:Y:S02]  /*0910*/  IMAD.MOV.U32 R30, RZ, RZ, RZ ;  /* 0x000000ffff1e7224 */ /* 0x000fe400078e00ff */
[----:B0-----:R-:W-:-:S05]  /*0920*/  IMAD.WIDE R28, R6, 0x4, R28 ;  /* 0x00000004061c7825 */ /* 0x001fca00078e021c */
[----:B------:R-:W5:Y:S01]  /*0930*/  @P3 LDG.E.EL R27, desc[UR4][R28.64+-0x180] ;  /* 0xfffe80041c1b3981 */ /* 0x000f62000c2e1900 */
[----:B-1----:R-:W-:-:S05]  /*0940*/  IMAD.WIDE R14, R6, 0x4, R14 ;  /* 0x00000004060e7825 */ /* 0x002fca00078e020e */
[----:B------:R0:W5:Y:S01]  /*0950*/  @P3 LDG.E.EL R30, desc[UR4][R14.64+-0x180] ;  /* 0xfffe80040e1e3981 */ /* 0x000162000c2e1900 */
[----:B------:R-:W-:Y:S01]  /*0960*/  @!P5 FMUL R22, R22, 16777216 ;  /* 0x4b8000001616d820 */ /* 0x000fe20000400000 */
[----:B------:R-:W-:-:S05]  /*0970*/  @!P6 FMUL R25, R25, 16777216 ;  /* 0x4b8000001919e820 */ /* 0x000fca0000400000 */
[----:B------:R-:W1:Y:S01]  /*0980*/  MUFU.RCP R22, R22 ;  /* 0x0000001600167308 */ /* 0x000e620000001000 */
[----:B------:R-:W-:-:S07]  /*0990*/  @!P4 FMUL R16, R16, 16777216 ;  /* 0x4b8000001010c820 */ /* 0x000fce0000400000 */
[----:B------:R-:W0:Y:S01]  /*09a0*/  MUFU.RCP R32, R25 ;  /* 0x0000001900207308 */ /* 0x000e220000001000 */
[----:B------:R-:W-:Y:S01]  /*09b0*/  @!P5 FMUL R11, R11, 16777216 ;  /* 0x4b8000000b0bd820 */ /* 0x000fe20000400000 */
[----:B------:R-:W-:-:S06]  /*09c0*/  @!P6 FMUL R19, R19, 16777216 ;  /* 0x4b8000001313e820 */ /* 0x000fcc0000400000 */
[----:B------:R-:W0:Y:S01]  /*09d0*/  MUFU.RCP R31, R16 ;  /* 0x00000010001f7308 */ /* 0x000e220000001000 */
[----:B-1----:R-:W-:Y:S01]  /*09e0*/  FMUL R22, R22, R11 ;  /* 0x0000000b16167220 */ /* 0x002fe20000400000 */
[----:B------:R-:W-:Y:S01]  /*09f0*/  FADD R18, R23, -R18 ;  /* 0x8000001217127221 */ /* 0x000fe20000000000 */
[----:B--2---:R-:W-:Y:S01]  /*0a00*/  SEL R35, R24, RZ, P2 ;  /* 0x000000ff18237207 */ /* 0x004fe20001000000 */
[----:B------:R-:W-:Y:S01]  /*0a10*/  @!P4 FMUL R2, R2, 16777216 ;  /* 0x4b8000000202c820 */ /* 0x000fe20000400000 */
[----:B0-----:R-:W-:-:S04]  /*0a20*/  FMUL R19, R32, R19 ;  /* 0x0000001320137220 */ /* 0x001fc80000400000 */
[----:B------:R-:W-:Y:S01]  /*0a30*/  FMUL R18, R19, R18 ;  /* 0x0000001213127220 */ /* 0x000fe20000400000 */
[----:B------:R-:W-:-:S03]  /*0a40*/  FMUL R31, R31, R2 ;  /* 0x000000021f1f7220 */ /* 0x000fc60000400000 */
[----:B------:R-:W-:Y:S01]  /*0a50*/  FFMA R0, R13, R18, R0 ;  /* 0x000000120d007223 */ /* 0x000fe20000000000 */
[----:B------:R-:W-:Y:S02]  /*0a60*/  ISETP.GT.AND P5, PT, R6, 0x5f, PT ;  /* 0x0000005f0600780c */ /* 0x000fe40003fa4270 */
[----:B------:R-:W-:Y:S02]  /*0a70*/  ISETP.NE.AND P4, PT, R7, 0x20, PT ;  /* 0x000000200700780c */ /* 0x000fe40003f85270 */
[----:B---3--:R-:W-:Y:S02]  /*0a80*/  SEL R33, R26, RZ, P1 ;  /* 0x000000ff1a217207 */ /* 0x008fe40000800000 */
[----:B----4-:R-:W-:Y:S02]  /*0a90*/  SEL R10, R10, RZ, P2 ;  /* 0x000000ff0a0a7207 */ /* 0x010fe40001000000 */
[----:B-----5:R-:W-:Y:S02]  /*0aa0*/  SEL R11, R4, RZ, P2 ;  /* 0x000000ff040b7207 */ /* 0x020fe40001000000 */
[----:B------:R-:W-:-:S02]  /*0ab0*/  SEL R20, R20, RZ, P1 ;  /* 0x000000ff14147207 */ /* 0x000fc40000800000 */
[----:B------:R-:W-:Y:S02]  /*0ac0*/  SEL R8, R8, RZ, P1 ;  /* 0x000000ff08087207 */ /* 0x000fe40000800000 */
[----:B------:R-:W-:-:S05]  /*0ad0*/  SEL R24, R21, RZ, P2 ;  /* 0x000000ff15187207 */ /* 0x000fca0001000000 */
[----:B------:R-:W-:-:S04]  /*0ae0*/  FADD R2, R24, -R35 ;  /* 0x8000002318027221 */ /* 0x000fc80000000000 */
[----:B------:R-:W-:Y:S01]  /*0af0*/  FMUL R2, R31, R2 ;  /* 0x000000021f027220 */ /* 0x000fe20000400000 */
[----:B------:R-:W-:-:S03]  /*0b00*/  FADD R21, R20, -R33 ;  /* 0x8000002114157221 */ /* 0x000fc60000000000 */
[----:B------:R-:W-:Y:S01]  /*0b10*/  FFMA R2, R11, R2, R10 ;  /* 0x000000020b027223 */ /* 0x000fe2000000000a */
[----:B------:R-:W-:Y:S02]  /*0b20*/  SEL R11, R5, RZ, P1 ;  /* 0x000000ff050b7207 */ /* 0x000fe40000800000 */
[----:B------:R-:W-:Y:S01]  /*0b30*/  ISETP.GE.AND P1, PT, R3, 0x800, PT ;  /* 0x000008000300780c */ /* 0x000fe20003f26270 */
[----:B------:R-:W-:Y:S01]  /*0b40*/  FMUL R12, R12, R21 ;  /* 0x000000150c0c7220 */ /* 0x000fe20000400000 */
[----:B------:R-:W-:Y:S02]  /*0b50*/  SEL R14, R9, RZ, P3 ;  /* 0x000000ff090e7207 */ /* 0x000fe40001800000 */
[----:B------:R-:W-:-:S05]  /*0b60*/  SEL R9, R17, RZ, P3 ;  /* 0x000000ff11097207 */ /* 0x000fca0001800000 */
[----:B------:R-:W-:Y:S02]  /*0b70*/  FADD R9, R9, -R14 ;  /* 0x8000000e09097221 */ /* 0x000fe40000000000 */
[----:B------:R-:W0:Y:S02]  /*0b80*/  LDC.64 R14, c[0x0][0x2b0] ;  /* 0x0000ac00ff0e7b82 */ /* 0x000e240000000a00 */
[----:B------:R-:W-:Y:S01]  /*0b90*/  FMUL R9, R22, R9 ;  /* 0x0000000916097220 */ /* 0x000fe20000400000 */
[----:B------:R-:W-:Y:S02]  /*0ba0*/  SEL R27, R27, RZ, P3 ;  /* 0x000000ff1b1b7207 */ /* 0x000fe40001800000 */
[----:B------:R-:W-:-:S05]  /*0bb0*/  SEL R30, R30, RZ, P3 ;  /* 0x000000ff1e1e7207 */ /* 0x000fca0001800000 */
[----:B------:R-:W-:Y:S01]  /*0bc0*/  FFMA R9, R27, R9, R30 ;  /* 0x000000091b097223 */ /* 0x000fe2000000001e */
[----:B------:R-:W-:-:S04]  /*0bd0*/  FSETP.GEU.AND P3, PT, R0, RZ, PT ;  /* 0x000000ff0000720b */ /* 0x000fc80003f6e000 */
[----:B------:R-:W-:-:S04]  /*0be0*/  FSETP.GEU.AND P2, PT, R9, RZ, PT ;  /* 0x000000ff0900720b */ /* 0x000fc80003f4e000 */
[----:B------:R-:W-:Y:S02]  /*0bf0*/  FSEL R9, R9, RZ, P2 ;  /* 0x000000ff09097208 */ /* 0x000fe40001000000 */
[----:B------:R-:W-:Y:S02]  /*0c00*/  FSEL R5, R0, RZ, P3 ;  /* 0x000000ff00057208 */ /* 0x000fe40001800000 */
[----:B------:R-:W-:Y:S02]  /*0c10*/  @P0 FSEL R5, R9, RZ, P5 ;  /* 0x000000ff09050208 */ /* 0x000fe40002800000 */
[----:B------:R-:W-:Y:S01]  /*0c20*/  ISETP.GE.AND P5, PT, R6, 0x20, PT ;  /* 0x000000200600780c */ /* 0x000fe20003fa6270 */
[----:B------:R-:W-:Y:S01]  /*0c30*/  FFMA R12, R11, R12, R8 ;  /* 0x0000000c0b0c7223 */ /* 0x000fe20000000008 */
[----:B------:R-:W-:-:S04]  /*0c40*/  FSETP.GEU.AND P0, PT, R2, RZ, PT ;  /* 0x000000ff0200720b */ /* 0x000fc80003f0e000 */
[----:B------:R-:W-:Y:S02]  /*0c50*/  @!P4 FSEL R5, R2, RZ, P0 ;  /* 0x000000ff0205c208 */ /* 0x000fe40000000000 */
[----:B------:R-:W-:Y:S01]  /*0c60*/  FSETP.GEU.AND P0, PT, R12, RZ, PT ;  /* 0x000000ff0c00720b */ /* 0x000fe20003f0e000 */
[----:B0-----:R-:W-:-:S04]  /*0c70*/  IMAD.WIDE R14, R3, 0x4, R14 ;  /* 0x00000004030e7825 */ /* 0x001fc800078e020e */
[----:B------:R-:W-:Y:S01]  /*0c80*/  @!P5 FSEL R5, R12, RZ, P0 ;  /* 0x000000ff0c05d208 */ /* 0x000fe20000000000 */
[----:B------:R-:W-:Y:S07]  /*0c90*/  @P1 EXIT ;  /* 0x000000000000194d */ /* 0x000fee0003800000 */
[----:B------:R-:W-:Y:S01]  /*0ca0*/  STG.E desc[UR4][R14.64], R5 ;  /* 0x000000050e007986 */ /* 0x000fe2000c101904 */
[----:B------:R-:W-:Y:S05]  /*0cb0*/  EXIT ;  /* 0x000000000000794d */ /* 0x000fea0003800000 */
.L_x_0:
[----:B------:R-:W-:-:S00]  /*0cc0*/  BRA `(.L_x_0) ;  /* 0xfffffffc00fc7947 */ /* 0x000fc0000383ffff */
[----:B------:R-:W-:-:S00]  /*0cd0*/  NOP ;  /* 0x0000000000007918 */ /* 0x000fc00000000000 */
        /* <DEDUP_REMOVED lines=10> */
.L_x_1:


//--------------------- .nv.global.init           --------------------------
	.section	.nv.global.init,"aw",@progbits
.nv.global.init:
	.type		_$_str,@object
	.size		_$_str,(_$_str_$_2 - _$_str)
_$_str:
        /*0000*/ 	.byte	0x5f, 0x5f, 0x43, 0x55, 0x44, 0x41, 0x5f, 0x46, 0x54, 0x5a, 0x00
	.type		_$_str_$_2,@object
	.size		_$_str_$_2,(.L_1 - _$_str_$_2)
_$_str_$_2:
        /*000b*/ 	.byte	0x5f, 0x5f, 0x43, 0x55, 0x44, 0x41, 0x5f, 0x50, 0x52, 0x45, 0x43, 0x5f, 0x53, 0x51, 0x52, 0x54
        /*001b*/ 	.byte	0x00
.L_1:


//--------------------- .nv.constant0.triton_poi_fused_cat_9 --------------------------
	.section	.nv.constant0.triton_poi_fused_cat_9,"a",@progbits
	.sectionflags	@""
	.align	4
.nv.constant0.triton_poi_fused_cat_9:
	.zero		700
